//
// Generated by NVIDIA NVVM Compiler
// Compiler built on Thu Apr  5 15:30:35 2012 (1333611035)
// Cuda compilation tools, release 4.2, V0.2.1221
//

.version 3.0
.target sm_20
.address_size 64

	.file	1 "kmeans_cuda.cpp3.i"
	.file	2 "./kmeans_cuda_kernel.cu"

.entry _Z14invert_mappingPfS_ii(
	.param .u64 _Z14invert_mappingPfS_ii_param_0,
	.param .u64 _Z14invert_mappingPfS_ii_param_1,
	.param .u32 _Z14invert_mappingPfS_ii_param_2,
	.param .u32 _Z14invert_mappingPfS_ii_param_3
)
{
	.reg .f32 	%f<2>;
	.reg .pred 	%p<5>;
	.reg .s32 	%r<21>;
	.reg .s64 	%rl<16>;


	ld.param.u64 	%rl10, [_Z14invert_mappingPfS_ii_param_0];
	ld.param.u64 	%rl11, [_Z14invert_mappingPfS_ii_param_1];
	ld.param.u32 	%r1, [_Z14invert_mappingPfS_ii_param_2];
	ld.param.u32 	%r2, [_Z14invert_mappingPfS_ii_param_3];
	cvta.to.global.u64 	%rl1, %rl11;
	cvta.to.global.u64 	%rl2, %rl10;
	.loc 2 39 1
	mov.u32 	%r3, %ctaid.x;
	mov.u32 	%r4, %ntid.x;
	mov.u32 	%r5, %tid.x;
	mad.lo.s32 	%r8, %r3, %r4, %r5;
	.loc 2 42 1
	setp.lt.s32 	%p1, %r8, %r1;
	.loc 2 43 1
	setp.gt.s32 	%p2, %r2, 0;
	and.pred  	%p3, %p1, %p2;
	.loc 2 42 1
	@!%p3 bra 	BB0_3;

	mul.wide.s32 	%rl12, %r8, 4;
	add.s64 	%rl15, %rl1, %rl12;
	ld.param.u32 	%r14, [_Z14invert_mappingPfS_ii_param_2];
	mul.wide.s32 	%rl4, %r14, 4;
	ld.param.u32 	%r16, [_Z14invert_mappingPfS_ii_param_3];
	mul.lo.s32 	%r11, %r16, %r8;
	mul.wide.s32 	%rl13, %r11, 4;
	add.s64 	%rl14, %rl2, %rl13;
	mov.u32 	%r20, 0;

BB0_2:
	.loc 2 44 1
	ld.global.f32 	%f1, [%rl14];
	st.global.f32 	[%rl15], %f1;
	add.s64 	%rl15, %rl15, %rl4;
	add.s64 	%rl14, %rl14, 4;
	.loc 2 43 100
	add.s32 	%r20, %r20, 1;
	ld.param.u32 	%r15, [_Z14invert_mappingPfS_ii_param_3];
	.loc 2 43 1
	setp.lt.s32 	%p4, %r20, %r15;
	@%p4 bra 	BB0_2;

BB0_3:
	.loc 2 46 1
	ret;
}

.entry _Z11kmeansPointPfiiiPiS_S_S0_(
	.param .u64 _Z11kmeansPointPfiiiPiS_S_S0__param_0,
	.param .u32 _Z11kmeansPointPfiiiPiS_S_S0__param_1,
	.param .u32 _Z11kmeansPointPfiiiPiS_S_S0__param_2,
	.param .u32 _Z11kmeansPointPfiiiPiS_S_S0__param_3,
	.param .u64 _Z11kmeansPointPfiiiPiS_S_S0__param_4,
	.param .u64 _Z11kmeansPointPfiiiPiS_S_S0__param_5,
	.param .u64 _Z11kmeansPointPfiiiPiS_S_S0__param_6,
	.param .u64 _Z11kmeansPointPfiiiPiS_S_S0__param_7
)
{
	.reg .f32 	%f<14>;
	.reg .pred 	%p<8>;
	.reg .s32 	%r<63>;
	.reg .s64 	%rl<17>;


	ld.param.u64 	%rl7, [_Z11kmeansPointPfiiiPiS_S_S0__param_0];
	ld.param.u32 	%r2, [_Z11kmeansPointPfiiiPiS_S_S0__param_2];
	ld.param.u32 	%r3, [_Z11kmeansPointPfiiiPiS_S_S0__param_3];
	ld.param.u64 	%rl8, [_Z11kmeansPointPfiiiPiS_S_S0__param_5];
	cvta.to.global.u64 	%rl2, %rl8;
	cvta.to.global.u64 	%rl3, %rl7;
	.loc 2 69 1
	mov.u32 	%r4, %ctaid.y;
	mov.u32 	%r5, %nctaid.x;
	mov.u32 	%r6, %ctaid.x;
	mad.lo.s32 	%r21, %r4, %r5, %r6;
	.loc 2 71 1
	mov.u32 	%r22, %ntid.x;
	mul.lo.s32 	%r23, %r21, %r22;
	mov.u32 	%r7, %ntid.y;
	mov.u32 	%r8, %tid.x;
	mad.lo.s32 	%r24, %r23, %r7, %r8;
	.loc 2 75 1
	setp.lt.u32 	%p1, %r24, %r2;
	.loc 2 82 1
	setp.gt.s32 	%p3, %r3, 0;
	and.pred  	%p4, %p1, %p3;
	.loc 2 75 1
	@%p4 bra 	BB1_2;

	mov.u32 	%r62, -1;
	bra.uni 	BB1_8;

BB1_2:
	ld.param.u32 	%r47, [_Z11kmeansPointPfiiiPiS_S_S0__param_1];
	.loc 2 86 1
	setp.gt.s32 	%p2, %r47, 0;
	mov.u32 	%r59, 0;
	.loc 2 71 1
	mov.u32 	%r55, %ntid.x;
	mov.u32 	%r56, %ntid.y;
	mul.lo.s32 	%r30, %r55, %r56;
	.loc 2 71 1
	mov.u32 	%r57, %tid.x;
	mad.lo.s32 	%r9, %r30, %r21, %r57;
	mov.u32 	%r62, -1;
	mov.f32 	%f12, 0f7F7FFFFF;
	mov.u32 	%r58, %r59;

BB1_3:
	mul.wide.s32 	%rl9, %r58, 4;
	add.s64 	%rl16, %rl2, %rl9;
	.loc 2 86 1
	@%p2 bra 	BB1_5;

	mov.f32 	%f13, 0f00000000;
	bra.uni 	BB1_7;

BB1_5:
	mov.u32 	%r61, 0;
	mov.f32 	%f13, 0f00000000;
	mov.u32 	%r60, %r9;

BB1_6:
	mov.u32 	%r13, %r60;
	.loc 2 89 1
	mul.wide.s32 	%rl10, %r13, 4;
	add.s64 	%rl11, %rl3, %rl10;
	ld.global.f32 	%f9, [%rl16];
	ld.global.f32 	%f10, [%rl11];
	sub.f32 	%f11, %f10, %f9;
	.loc 2 93 1
	fma.rn.f32 	%f13, %f11, %f11, %f13;
	ld.param.u32 	%r48, [_Z11kmeansPointPfiiiPiS_S_S0__param_2];
	add.s32 	%r15, %r13, %r48;
	add.s64 	%rl16, %rl16, 4;
	.loc 2 86 102
	add.s32 	%r61, %r61, 1;
	ld.param.u32 	%r46, [_Z11kmeansPointPfiiiPiS_S_S0__param_1];
	.loc 2 86 1
	setp.lt.s32 	%p5, %r61, %r46;
	mov.u32 	%r60, %r15;
	.loc 2 86 1
	@%p5 bra 	BB1_6;

BB1_7:
	.loc 2 99 1
	setp.lt.f32 	%p6, %f13, %f12;
	selp.b32 	%r62, %r59, %r62, %p6;
	selp.f32 	%f12, %f13, %f12, %p6;
	.loc 2 82 100
	add.s32 	%r59, %r59, 1;
	ld.param.u32 	%r49, [_Z11kmeansPointPfiiiPiS_S_S0__param_3];
	.loc 2 82 1
	setp.lt.s32 	%p7, %r59, %r49;
	ld.param.u32 	%r45, [_Z11kmeansPointPfiiiPiS_S_S0__param_1];
	add.s32 	%r58, %r58, %r45;
	.loc 2 82 1
	@%p7 bra 	BB1_3;

BB1_8:
	.loc 2 114 1
	@%p1 bra 	BB1_10;

	.loc 2 186 2
	ret;

BB1_10:
	ld.param.u64 	%rl15, [_Z11kmeansPointPfiiiPiS_S_S0__param_4];
	cvta.to.global.u64 	%rl12, %rl15;
	.loc 2 123 1
	mul.wide.u32 	%rl13, %r24, 4;
	add.s64 	%rl14, %rl12, %rl13;
	st.global.u32 	[%rl14], %r62;
	.loc 2 186 2
	ret;
}




// ===== COMPILED SASS (sm_100) =====

	.target	sm_100

	.elftype	@"ET_EXEC"


//--------------------- .note.nv.tkinfo           --------------------------
	.section	.note.nv.tkinfo,"",@"SHT_NOTE"
	.sectionflags	@"SHF_NOTE_NV_TKINFO"
	.tkinfo
        /*0018*/ 	.word	0x00000002
        /*0030*/ 	.string	""
        /*0030*/ 	.string	"ptxas"
        /*0030*/ 	.string	"Cuda compilation tools, release 13.0, V13.0.88"
        /*0030*/ 	.string	"Build cuda_13.0.r13.0/compiler.36424714_0"
        /*0030*/ 	.string	"-arch sm_100 "



//--------------------- .note.nv.cuinfo           --------------------------
	.section	.note.nv.cuinfo,"",@"SHT_NOTE"
	.sectionflags	@"SHF_NOTE_NV_CUINFO"
        /*0018*/ 	.short	0x0002
        /*001a*/ 	.short	0x0014
        /*001c*/ 	.short	0x0082
	.zero		2


//--------------------- .nv.info                  --------------------------
	.section	.nv.info,"",@"SHT_CUDA_INFO"
	.align	4


	//----- nvinfo : EIATTR_REGCOUNT
	.align		4
        /*0000*/ 	.byte	0x04, 0x2f
        /*0002*/ 	.short	(.L_1 - .L_0)
	.align		4
.L_0:
        /*0004*/ 	.word	index@(_Z14invert_mappingPfS_ii)
        /*0008*/ 	.word	0x0000001a


	//----- nvinfo : EIATTR_FRAME_SIZE
	.align		4
.L_1:
        /*000c*/ 	.byte	0x04, 0x11
        /*000e*/ 	.short	(.L_3 - .L_2)
	.align		4
.L_2:
        /*0010*/ 	.word	index@(_Z14invert_mappingPfS_ii)
        /*0014*/ 	.word	0x00000000


	//----- nvinfo : EIATTR_REGCOUNT
	.align		4
.L_3:
        /*0018*/ 	.byte	0x04, 0x2f
        /*001a*/ 	.short	(.L_5 - .L_4)
	.align		4
.L_4:
        /*001c*/ 	.word	index@(_Z11kmeansPointPfiiiPiS_S_S0_)
        /*0020*/ 	.word	0x0000001b


	//----- nvinfo : EIATTR_FRAME_SIZE
	.align		4
.L_5:
        /*0024*/ 	.byte	0x04, 0x11
        /*0026*/ 	.short	(.L_7 - .L_6)
	.align		4
.L_6:
        /*0028*/ 	.word	index@(_Z11kmeansPointPfiiiPiS_S_S0_)
        /*002c*/ 	.word	0x00000000


	//----- nvinfo : EIATTR_MIN_STACK_SIZE
	.align		4
.L_7:
        /*0030*/ 	.byte	0x04, 0x12
        /*0032*/ 	.short	(.L_9 - .L_8)
	.align		4
.L_8:
        /*0034*/ 	.word	index@(_Z11kmeansPointPfiiiPiS_S_S0_)
        /*0038*/ 	.word	0x00000000


	//----- nvinfo : EIATTR_MIN_STACK_SIZE
	.align		4
.L_9:
        /*003c*/ 	.byte	0x04, 0x12
        /*003e*/ 	.short	(.L_11 - .L_10)
	.align		4
.L_10:
        /*0040*/ 	.word	index@(_Z14invert_mappingPfS_ii)
        /*0044*/ 	.word	0x00000000
.L_11:


//--------------------- .nv.compat                --------------------------
	.section	.nv.compat,"",@"SHT_CUDA_COMPAT_INFO"
	.align	4
        /*0000*/ 	.byte	0x02, 0x09, 0x00, 0x00, 0x02, 0x02, 0x01, 0x00, 0x02, 0x05, 0x05, 0x00, 0x03, 0x07, 0x01, 0x01
        /*0010*/ 	.byte	0x02, 0x03, 0x00, 0x00, 0x02, 0x06, 0x01, 0x00, 0x04, 0x0b, 0x08, 0x00, 0x09, 0x00, 0x00, 0x00
        /*0020*/ 	.byte	0x00, 0x00, 0x00, 0x00


//--------------------- .nv.info._Z11kmeansPointPfiiiPiS_S_S0_ --------------------------
	.section	.nv.info._Z11kmeansPointPfiiiPiS_S_S0_,"",@"SHT_CUDA_INFO"
	.sectionflags	@""
	.align	4


	//----- nvinfo : EIATTR_CUDA_API_VERSION
	.align		4
        /*0000*/ 	.byte	0x04, 0x37
        /*0002*/ 	.short	(.L_13 - .L_12)
.L_12:
        /*0004*/ 	.word	0x00000082


	//----- nvinfo : EIATTR_KPARAM_INFO
	.align		4
.L_13:
        /*0008*/ 	.byte	0x04, 0x17
        /*000a*/ 	.short	(.L_15 - .L_14)
.L_14:
        /*000c*/ 	.word	0x00000000
        /*0010*/ 	.short	0x0007
        /*0012*/ 	.short	0x0030
        /*0014*/ 	.byte	0x00, 0xf0, 0x21, 0x00


	//----- nvinfo : EIATTR_KPARAM_INFO
	.align		4
.L_15:
        /*0018*/ 	.byte	0x04, 0x17
        /*001a*/ 	.short	(.L_17 - .L_16)
.L_16:
        /*001c*/ 	.word	0x00000000
        /*0020*/ 	.short	0x0006
        /*0022*/ 	.short	0x0028
        /*0024*/ 	.byte	0x00, 0xf0, 0x21, 0x00


	//----- nvinfo : EIATTR_KPARAM_INFO
	.align		4
.L_17:
        /*0028*/ 	.byte	0x04, 0x17
        /*002a*/ 	.short	(.L_19 - .L_18)
.L_18:
        /*002c*/ 	.word	0x00000000
        /*0030*/ 	.short	0x0005
        /*0032*/ 	.short	0x0020
        /*0034*/ 	.byte	0x00, 0xf0, 0x21, 0x00


	//----- nvinfo : EIATTR_KPARAM_INFO
	.align		4
.L_19:
        /*0038*/ 	.byte	0x04, 0x17
        /*003a*/ 	.short	(.L_21 - .L_20)
.L_20:
        /*003c*/ 	.word	0x00000000
        /*0040*/ 	.short	0x0004
        /*0042*/ 	.short	0x0018
        /*0044*/ 	.byte	0x00, 0xf0, 0x21, 0x00


	//----- nvinfo : EIATTR_KPARAM_INFO
	.align		4
.L_21:
        /*0048*/ 	.byte	0x04, 0x17
        /*004a*/ 	.short	(.L_23 - .L_22)
.L_22:
        /*004c*/ 	.word	0x00000000
        /*0050*/ 	.short	0x0003
        /*0052*/ 	.short	0x0010
        /*0054*/ 	.byte	0x00, 0xf0, 0x11, 0x00


	//----- nvinfo : EIATTR_KPARAM_INFO
	.align		4
.L_23:
        /*0058*/ 	.byte	0x04, 0x17
        /*005a*/ 	.short	(.L_25 - .L_24)
.L_24:
        /*005c*/ 	.word	0x00000000
        /*0060*/ 	.short	0x0002
        /*0062*/ 	.short	0x000c
        /*0064*/ 	.byte	0x00, 0xf0, 0x11, 0x00


	//----- nvinfo : EIATTR_KPARAM_INFO
	.align		4
.L_25:
        /*0068*/ 	.byte	0x04, 0x17
        /*006a*/ 	.short	(.L_27 - .L_26)
.L_26:
        /*006c*/ 	.word	0x00000000
        /*0070*/ 	.short	0x0001
        /*0072*/ 	.short	0x0008
        /*0074*/ 	.byte	0x00, 0xf0, 0x11, 0x00


	//----- nvinfo : EIATTR_KPARAM_INFO
	.align		4
.L_27:
        /*0078*/ 	.byte	0x04, 0x17
        /*007a*/ 	.short	(.L_29 - .L_28)
.L_28:
        /*007c*/ 	.word	0x00000000
        /*0080*/ 	.short	0x0000
        /*0082*/ 	.short	0x0000
        /*0084*/ 	.byte	0x00, 0xf0, 0x21, 0x00


	//----- nvinfo : EIATTR_SPARSE_MMA_MASK
	.align		4
.L_29:
        /*0088*/ 	.byte	0x03, 0x50
        /*008a*/ 	.short	0x0000


	//----- nvinfo : EIATTR_MAXREG_COUNT
	.align		4
        /*008c*/ 	.byte	0x03, 0x1b
        /*008e*/ 	.short	0x00ff


	//----- nvinfo : EIATTR_MERCURY_ISA_VERSION
	.align		4
        /*0090*/ 	.byte	0x03, 0x5f
        /*0092*/ 	.short	0x0101


	//----- nvinfo : EIATTR_VRC_CTA_INIT_COUNT
	.align		4
        /*0094*/ 	.byte	0x02, 0x4a
	.zero		1
	.zero		1


	//----- nvinfo : EIATTR_EXIT_INSTR_OFFSETS
	.align		4
        /*0098*/ 	.byte	0x04, 0x1c
        /*009a*/ 	.short	(.L_31 - .L_30)


	//   ....[0]....
.L_30:
        /*009c*/ 	.word	0x00000760


	//   ....[1]....
        /*00a0*/ 	.word	0x000007a0


	//----- nvinfo : EIATTR_CRS_STACK_SIZE
	.align		4
.L_31:
        /*00a4*/ 	.byte	0x04, 0x1e
        /*00a6*/ 	.short	(.L_33 - .L_32)
.L_32:
        /*00a8*/ 	.word	0x00000000


	//----- nvinfo : EIATTR_CBANK_PARAM_SIZE
	.align		4
.L_33:
        /*00ac*/ 	.byte	0x03, 0x19
        /*00ae*/ 	.short	0x0038


	//----- nvinfo : EIATTR_PARAM_CBANK
	.align		4
        /*00b0*/ 	.byte	0x04, 0x0a
        /*00b2*/ 	.short	(.L_35 - .L_34)
	.align		4
.L_34:
        /*00b4*/ 	.word	index@(.nv.constant0._Z11kmeansPointPfiiiPiS_S_S0_)
        /*00b8*/ 	.short	0x0380
        /*00ba*/ 	.short	0x0038


	//----- nvinfo : EIATTR_SW_WAR
	.align		4
.L_35:
        /*00bc*/ 	.byte	0x04, 0x36
        /*00be*/ 	.short	(.L_37 - .L_36)
.L_36:
        /*00c0*/ 	.word	0x00000008
.L_37:


//--------------------- .nv.info._Z14invert_mappingPfS_ii --------------------------
	.section	.nv.info._Z14invert_mappingPfS_ii,"",@"SHT_CUDA_INFO"
	.sectionflags	@""
	.align	4


	//----- nvinfo : EIATTR_CUDA_API_VERSION
	.align		4
        /*0000*/ 	.byte	0x04, 0x37
        /*0002*/ 	.short	(.L_39 - .L_38)
.L_38:
        /*0004*/ 	.word	0x00000082


	//----- nvinfo : EIATTR_KPARAM_INFO
	.align		4
.L_39:
        /*0008*/ 	.byte	0x04, 0x17
        /*000a*/ 	.short	(.L_41 - .L_40)
.L_40:
        /*000c*/ 	.word	0x00000000
        /*0010*/ 	.short	0x0003
        /*0012*/ 	.short	0x0014
        /*0014*/ 	.byte	0x00, 0xf0, 0x11, 0x00


	//----- nvinfo : EIATTR_KPARAM_INFO
	.align		4
.L_41:
        /*0018*/ 	.byte	0x04, 0x17
        /*001a*/ 	.short	(.L_43 - .L_42)
.L_42:
        /*001c*/ 	.word	0x00000000
        /*0020*/ 	.short	0x0002
        /*0022*/ 	.short	0x0010
        /*0024*/ 	.byte	0x00, 0xf0, 0x11, 0x00


	//----- nvinfo : EIATTR_KPARAM_INFO
	.align		4
.L_43:
        /*0028*/ 	.byte	0x04, 0x17
        /*002a*/ 	.short	(.L_45 - .L_44)
.L_44:
        /*002c*/ 	.word	0x00000000
        /*0030*/ 	.short	0x0001
        /*0032*/ 	.short	0x0008
        /*0034*/ 	.byte	0x00, 0xf0, 0x21, 0x00


	//----- nvinfo : EIATTR_KPARAM_INFO
	.align		4
.L_45:
        /*0038*/ 	.byte	0x04, 0x17
        /*003a*/ 	.short	(.L_47 - .L_46)
.L_46:
        /*003c*/ 	.word	0x00000000
        /*0040*/ 	.short	0x0000
        /*0042*/ 	.short	0x0000
        /*0044*/ 	.byte	0x00, 0xf0, 0x21, 0x00


	//----- nvinfo : EIATTR_SPARSE_MMA_MASK
	.align		4
.L_47:
        /*0048*/ 	.byte	0x03, 0x50
        /*004a*/ 	.short	0x0000


	//----- nvinfo : EIATTR_MAXREG_COUNT
	.align		4
        /*004c*/ 	.byte	0x03, 0x1b
        /*004e*/ 	.short	0x00ff


	//----- nvinfo : EIATTR_MERCURY_ISA_VERSION
	.align		4
        /*0050*/ 	.byte	0x03, 0x5f
        /*0052*/ 	.short	0x0101


	//----- nvinfo : EIATTR_VRC_CTA_INIT_COUNT
	.align		4
        /*0054*/ 	.byte	0x02, 0x4a
	.zero		1
	.zero		1


	//----- nvinfo : EIATTR_EXIT_INSTR_OFFSETS
	.align		4
        /*0058*/ 	.byte	0x04, 0x1c
        /*005a*/ 	.short	(.L_49 - .L_48)


	//   ....[0]....
.L_48:
        /*005c*/ 	.word	0x00000080


	//   ....[1]....
        /*0060*/ 	.word	0x000003a0


	//   ....[2]....
        /*0064*/ 	.word	0x000003e0


	//----- nvinfo : EIATTR_CBANK_PARAM_SIZE
	.align		4
.L_49:
        /*0068*/ 	.byte	0x03, 0x19
        /*006a*/ 	.short	0x0018


	//----- nvinfo : EIATTR_PARAM_CBANK
	.align		4
        /*006c*/ 	.byte	0x04, 0x0a
        /*006e*/ 	.short	(.L_51 - .L_50)
	.align		4
.L_50:
        /*0070*/ 	.word	index@(.nv.constant0._Z14invert_mappingPfS_ii)
        /*0074*/ 	.short	0x0380
        /*0076*/ 	.short	0x0018


	//----- nvinfo : EIATTR_SW_WAR
	.align		4
.L_51:
        /*0078*/ 	.byte	0x04, 0x36
        /*007a*/ 	.short	(.L_53 - .L_52)
.L_52:
        /*007c*/ 	.word	0x00000008
.L_53:


//--------------------- .nv.callgraph             --------------------------
	.section	.nv.callgraph,"",@"SHT_CUDA_CALLGRAPH"
	.align	4
	.sectionentsize	8
	.align		4
        /*0000*/ 	.word	0x00000000
	.align		4
        /*0004*/ 	.word	0xffffffff
	.align		4
        /*0008*/ 	.word	0x00000000
	.align		4
        /*000c*/ 	.word	0xfffffffe
	.align		4
        /*0010*/ 	.word	0x00000000
	.align		4
        /*0014*/ 	.word	0xfffffffd
	.align		4
        /*0018*/ 	.word	0x00000000
	.align		4
        /*001c*/ 	.word	0xfffffffc


//--------------------- .text._Z11kmeansPointPfiiiPiS_S_S0_ --------------------------
	.section	.text._Z11kmeansPointPfiiiPiS_S_S0_,"ax",@progbits
	.align	128
.text._Z11kmeansPointPfiiiPiS_S_S0_:
        .type           _Z11kmeansPointPfiiiPiS_S_S0_,@function
        .size           _Z11kmeansPointPfiiiPiS_S_S0_,(.L_x_10 - _Z11kmeansPointPfiiiPiS_S_S0_)
        .other          _Z11kmeansPointPfiiiPiS_S_S0_,@"STO_CUDA_ENTRY STV_DEFAULT"
_Z11kmeansPointPfiiiPiS_S_S0_:
[----:B------:R-:W-:Y:S08]  /*0000*/  LDC R1, c[0x0][0x37c] ;  /* 0x0000df00ff017b82 */ /* 0x000ff00000000800 */
[----:B------:R-:W-:Y:S01]  /*0010*/  S2UR UR5, SR_CTAID.Y ;  /* 0x00000000000579c3 */ /* 0x000fe20000002600 */
[----:B------:R-:W0:Y:S01]  /*0020*/  S2R R3, SR_TID.X ;  /* 0x0000000000037919 */ /* 0x000e220000002100 */
[----:B------:R-:W1:Y:S01]  /*0030*/  LDCU UR4, c[0x0][0x370] ;  /* 0x00006e00ff0477ac */ /* 0x000e620008000800 */
[----:B------:R-:W-:Y:S01]  /*0040*/  BSSY.RECONVERGENT B0, `(.L_x_0) ;  /* 0x0000071000007945 */ /* 0x000fe20003800200 */
[----:B------:R-:W2:Y:S04]  /*0050*/  LDCU UR7, c[0x0][0x360] ;  /* 0x00006c00ff0777ac */ /* 0x000ea80008000800 */
[----:B------:R-:W1:Y:S01]  /*0060*/  S2UR UR6, SR_CTAID.X ;  /* 0x00000000000679c3 */ /* 0x000e620000002500 */
[----:B------:R-:W3:Y:S01]  /*0070*/  LDCU UR8, c[0x0][0x390] ;  /* 0x00007200ff0877ac */ /* 0x000ee20008000800 */
[----:B------:R-:W4:Y:S06]  /*0080*/  LDCU UR10, c[0x0][0x38c] ;  /* 0x00007180ff0a77ac */ /* 0x000f2c0008000800 */
[----:B------:R-:W0:Y:S01]  /*0090*/  LDC R0, c[0x0][0x364] ;  /* 0x0000d900ff007b82 */ /* 0x000e220000000800 */
[----:B---3--:R-:W-:Y:S01]  /*00a0*/  ISETP.LT.AND P0, PT, RZ, UR8, PT ;  /* 0x00000008ff007c0c */ /* 0x008fe2000bf01270 */
[----:B------:R-:W3:Y:S01]  /*00b0*/  LDCU.64 UR8, c[0x0][0x358] ;  /* 0x00006b00ff0877ac */ /* 0x000ee20008000a00 */
[----:B-1----:R-:W-:-:S04]  /*00c0*/  UIMAD UR5, UR5, UR4, UR6 ;  /* 0x00000004050572a4 */ /* 0x002fc8000f8e0206 */
[----:B--2---:R-:W-:-:S06]  /*00d0*/  UIMAD UR4, UR5, UR7, URZ ;  /* 0x00000007050472a4 */ /* 0x004fcc000f8e02ff */
[----:B0-----:R-:W-:-:S05]  /*00e0*/  IMAD R0, R0, UR4, R3 ;  /* 0x0000000400007c24 */ /* 0x001fca000f8e0203 */
[C---:B----4-:R-:W-:Y:S02]  /*00f0*/  ISETP.LT.U32.AND P0, PT, R0.reuse, UR10, P0 ;  /* 0x0000000a00007c0c */ /* 0x050fe40008701070 */
[----:B------:R-:W-:-:S11]  /*0100*/  ISETP.GE.U32.AND P1, PT, R0, UR10, PT ;  /* 0x0000000a00007c0c */ /* 0x000fd6000bf26070 */
[----:B------:R-:W-:Y:S01]  /*0110*/  @!P0 MOV R8, 0xffffffff ;  /* 0xffffffff00088802 */ /* 0x000fe20000000f00 */
[----:B---3--:R-:W-:Y:S06]  /*0120*/  @!P0 BRA `(.L_x_1) ;  /* 0x0000000400888947 */ /* 0x008fec0003800000 */
[----:B------:R-:W0:Y:S01]  /*0130*/  LDCU UR4, c[0x0][0x360] ;  /* 0x00006c00ff0477ac */ /* 0x000e220008000800 */
[----:B------:R-:W0:Y:S01]  /*0140*/  LDC R10, c[0x0][0x364] ;  /* 0x0000d900ff0a7b82 */ /* 0x000e220000000800 */
[----:B------:R-:W-:Y:S01]  /*0150*/  IMAD.MOV.U32 R9, RZ, RZ, RZ ;  /* 0x000000ffff097224 */ /* 0x000fe200078e00ff */
[----:B------:R-:W-:Y:S01]  /*0160*/  MOV R8, 0xffffffff ;  /* 0xffffffff00087802 */ /* 0x000fe20000000f00 */
[----:B------:R-:W1:Y:S01]  /*0170*/  LDCU UR6, c[0x0][0x388] ;  /* 0x00007100ff0677ac */ /* 0x000e620008000800 */
[----:B------:R-:W-:Y:S01]  /*0180*/  IMAD.MOV.U32 R11, RZ, RZ, 0x7f7fffff ;  /* 0x7f7fffffff0b7424 */ /* 0x000fe200078e00ff */
[----:B-1----:R-:W-:Y:S01]  /*0190*/  ISETP.LT.AND P2, PT, RZ, UR6, PT ;  /* 0x00000006ff007c0c */ /* 0x002fe2000bf41270 */
[----:B0-----:R-:W-:Y:S01]  /*01a0*/  IMAD R10, R10, UR4, RZ ;  /* 0x000000040a0a7c24 */ /* 0x001fe2000f8e02ff */
[----:B------:R-:W-:-:S03]  /*01b0*/  UMOV UR4, URZ ;  /* 0x000000ff00047c82 */ /* 0x000fc60008000000 */
[----:B------:R-:W-:-:S08]  /*01c0*/  IMAD R10, R10, UR5, R3 ;  /* 0x000000050a0a7c24 */ /* 0x000fd0000f8e0203 */
.L_x_5:
[----:B------:R-:W-:Y:S01]  /*01d0*/  @!P2 MOV R12, RZ ;  /* 0x000000ff000ca202 */ /* 0x000fe20000000f00 */
[----:B------:R-:W-:Y:S06]  /*01e0*/  @!P2 BRA `(.L_x_2) ;  /* 0x000000040034a947 */ /* 0x000fec0003800000 */
[----:B------:R-:W0:Y:S01]  /*01f0*/  LDC R13, c[0x0][0x388] ;  /* 0x0000e200ff0d7b82 */ /* 0x000e220000000800 */
[----:B------:R-:W1:Y:S01]  /*0200*/  LDCU.64 UR6, c[0x0][0x3a0] ;  /* 0x00007400ff0677ac */ /* 0x000e620008000a00 */
[----:B------:R-:W-:Y:S01]  /*0210*/  HFMA2 R12, -RZ, RZ, 0, 0 ;  /* 0x00000000ff0c7431 */ /* 0x000fe200000001ff */
[----:B------:R-:W-:Y:S01]  /*0220*/  PLOP3.LUT P0, PT, PT, PT, PT, 0x80, 0x8 ;  /* 0x000000000008781c */ /* 0x000fe20003f0f070 */
[----:B------:R-:W-:Y:S01]  /*0230*/  IMAD.MOV.U32 R18, RZ, RZ, RZ ;  /* 0x000000ffff127224 */ /* 0x000fe200078e00ff */
[----:B------:R-:W-:Y:S01]  /*0240*/  MOV R21, R10 ;  /* 0x0000000a00157202 */ /* 0x000fe20000000f00 */
[----:B-1----:R-:W-:Y:S01]  /*0250*/  UIMAD.WIDE UR6, UR4, 0x4, UR6 ;  /* 0x00000004040678a5 */ /* 0x002fe2000f8e0206 */
[----:B0-----:R-:W-:-:S05]  /*0260*/  ISETP.GT.AND P3, PT, R13, 0x3, PT ;  /* 0x000000030d00780c */ /* 0x001fca0003f64270 */
[----:B------:R-:W-:Y:S01]  /*0270*/  IMAD.U32 R6, RZ, RZ, UR6 ;  /* 0x00000006ff067e24 */ /* 0x000fe2000f8e00ff */
[----:B------:R-:W-:Y:S01]  /*0280*/  MOV R3, UR7 ;  /* 0x0000000700037c02 */ /* 0x000fe20008000f00 */
[----:B------:R-:W-:Y:S01]  /*0290*/  IMAD.U32 R2, RZ, RZ, UR6 ;  /* 0x00000006ff027e24 */ /* 0x000fe2000f8e00ff */
[----:B------:R-:W-:Y:S02]  /*02a0*/  MOV R7, UR7 ;  /* 0x0000000700077c02 */ /* 0x000fe40008000f00 */
[----:B------:R-:W-:-:S03]  /*02b0*/  MOV R7, R3 ;  /* 0x0000000300077202 */ /* 0x000fc60000000f00 */
[----:B------:R-:W-:Y:S05]  /*02c0*/  @!P3 BRA `(.L_x_3) ;  /* 0x000000000088b947 */ /* 0x000fea0003800000 */
[----:B------:R-:W-:Y:S01]  /*02d0*/  PLOP3.LUT P0, PT, PT, PT, PT, 0x8, 0x80 ;  /* 0x000000000080781c */ /* 0x000fe20003f0e170 */
[----:B------:R-:W-:Y:S01]  /*02e0*/  VIADD R19, R13, 0xfffffffd ;  /* 0xfffffffd0d137836 */ /* 0x000fe20000000000 */
[----:B------:R-:W0:Y:S01]  /*02f0*/  LDCU UR6, c[0x0][0x38c] ;  /* 0x00007180ff0677ac */ /* 0x000e220008000800 */
[----:B------:R-:W-:-:S10]  /*0300*/  NOP ;  /* 0x0000000000007918 */ /* 0x000fd40000000000 */
.L_x_4:
[----:B------:R-:W1:Y:S01]  /*0310*/  LDC.64 R2, c[0x0][0x380] ;  /* 0x0000e000ff027b82 */ /* 0x000e620000000a00 */
[C---:B0-----:R-:W-:Y:S01]  /*0320*/  IADD3 R17, PT, PT, R21.reuse, UR6, RZ ;  /* 0x0000000615117c10 */ /* 0x041fe2000fffe0ff */
[----:B------:R-:W2:Y:S04]  /*0330*/  LDG.E R23, desc[UR8][R6.64] ;  /* 0x0000000806177981 */ /* 0x000ea8000c1e1900 */
[----:B------:R-:W3:Y:S04]  /*0340*/  LDG.E R20, desc[UR8][R6.64+0x4] ;  /* 0x0000040806147981 */ /* 0x000ee8000c1e1900 */
[----:B------:R-:W4:Y:S04]  /*0350*/  LDG.E R22, desc[UR8][R6.64+0x8] ;  /* 0x0000080806167981 */ /* 0x000f28000c1e1900 */
[----:B------:R0:W5:Y:S01]  /*0360*/  LDG.E R24, desc[UR8][R6.64+0xc] ;  /* 0x00000c0806187981 */ /* 0x000162000c1e1900 */
[----:B-1----:R-:W-:Y:S01]  /*0370*/  IMAD.WIDE R4, R21, 0x4, R2 ;  /* 0x0000000415047825 */ /* 0x002fe200078e0202 */
[----:B------:R-:W-:-:S03]  /*0380*/  IADD3 R21, PT, PT, R17, UR6, RZ ;  /* 0x0000000611157c10 */ /* 0x000fc6000fffe0ff */
[--C-:B------:R-:W-:Y:S02]  /*0390*/  IMAD.WIDE R14, R17, 0x4, R2.reuse ;  /* 0x00000004110e7825 */ /* 0x100fe400078e0202 */
[----:B------:R-:W2:Y:S02]  /*03a0*/  LDG.E R4, desc[UR8][R4.64] ;  /* 0x0000000804047981 */ /* 0x000ea4000c1e1900 */
[C-C-:B------:R-:W-:Y:S02]  /*03b0*/  IMAD.WIDE R16, R21.reuse, 0x4, R2.reuse ;  /* 0x0000000415107825 */ /* 0x140fe400078e0202 */
[----:B------:R-:W3:Y:S02]  /*03c0*/  LDG.E R15, desc[UR8][R14.64] ;  /* 0x000000080e0f7981 */ /* 0x000ee4000c1e1900 */
[----:B------:R-:W-:Y:S02]  /*03d0*/  VIADD R21, R21, UR6 ;  /* 0x0000000615157c36 */ /* 0x000fe40008000000 */
[----:B------:R-:W4:Y:S02]  /*03e0*/  LDG.E R17, desc[UR8][R16.64] ;  /* 0x0000000810117981 */ /* 0x000f24000c1e1900 */
[----:B------:R-:W-:-:S06]  /*03f0*/  IMAD.WIDE R2, R21, 0x4, R2 ;  /* 0x0000000415027825 */ /* 0x000fcc00078e0202 */
[----:B------:R-:W5:Y:S01]  /*0400*/  LDG.E R3, desc[UR8][R2.64] ;  /* 0x0000000802037981 */ /* 0x000f62000c1e1900 */
[----:B------:R-:W-:-:S04]  /*0410*/  IADD3 R18, PT, PT, R18, 0x4, RZ ;  /* 0x0000000412127810 */ /* 0x000fc80007ffe0ff */
[----:B------:R-:W-:Y:S01]  /*0420*/  ISETP.GE.AND P3, PT, R18, R19, PT ;  /* 0x000000131200720c */ /* 0x000fe20003f66270 */
[----:B------:R-:W-:Y:S01]  /*0430*/  VIADD R21, R21, UR6 ;  /* 0x0000000615157c36 */ /* 0x000fe20008000000 */
[----:B0-----:R-:W-:-:S04]  /*0440*/  IADD3 R6, P4, PT, R6, 0x10, RZ ;  /* 0x0000001006067810 */ /* 0x001fc80007f9e0ff */
[----:B------:R-:W-:Y:S01]  /*0450*/  IADD3.X R7, PT, PT, RZ, R7, RZ, P4, !PT ;  /* 0x00000007ff077210 */ /* 0x000fe200027fe4ff */
[----:B--2---:R-:W-:-:S04]  /*0460*/  FADD R23, -R23, R4 ;  /* 0x0000000417177221 */ /* 0x004fc80000000100 */
[----:B------:R-:W-:Y:S01]  /*0470*/  FFMA R12, R23, R23, R12 ;  /* 0x00000017170c7223 */ /* 0x000fe2000000000c */
[----:B---3--:R-:W-:Y:S01]  /*0480*/  FADD R15, -R20, R15 ;  /* 0x0000000f140f7221 */ /* 0x008fe20000000100 */
[----:B----4-:R-:W-:-:S03]  /*0490*/  FADD R5, -R22, R17 ;  /* 0x0000001116057221 */ /* 0x010fc60000000100 */
[----:B------:R-:W-:-:S04]  /*04a0*/  FFMA R12, R15, R15, R12 ;  /* 0x0000000f0f0c7223 */ /* 0x000fc8000000000c */
[----:B------:R-:W-:Y:S01]  /*04b0*/  FFMA R12, R5, R5, R12 ;  /* 0x00000005050c7223 */ /* 0x000fe2000000000c */
[----:B-----5:R-:W-:-:S04]  /*04c0*/  FADD R3, -R24, R3 ;  /* 0x0000000318037221 */ /* 0x020fc80000000100 */
[----:B------:R-:W-:Y:S01]  /*04d0*/  FFMA R12, R3, R3, R12 ;  /* 0x00000003030c7223 */ /* 0x000fe2000000000c */
[----:B------:R-:W-:Y:S06]  /*04e0*/  @!P3 BRA `(.L_x_4) ;  /* 0xfffffffc0088b947 */ /* 0x000fec000383ffff */
.L_x_3:
[----:B------:R-:W-:-:S04]  /*04f0*/  IADD3 R2, PT, PT, -R18, R13, RZ ;  /* 0x0000000d12027210 */ /* 0x000fc80007ffe1ff */
[----:B------:R-:W-:-:S13]  /*0500*/  ISETP.GT.AND P3, PT, R2, 0x1, PT ;  /* 0x000000010200780c */ /* 0x000fda0003f64270 */
[----:B------:R-:W-:Y:S01]  /*0510*/  @P3 PLOP3.LUT P0, PT, PT, PT, PT, 0x8, 0x80 ;  /* 0x000000000080381c */ /* 0x000fe20003f0e170 */
[----:B------:R-:W0:Y:S01]  /*0520*/  @P3 LDC.64 R2, c[0x0][0x380] ;  /* 0x0000e000ff023b82 */ /* 0x000e220000000a00 */
[----:B------:R-:W-:-:S04]  /*0530*/  @P3 IADD3 R18, PT, PT, R18, 0x2, RZ ;  /* 0x0000000212123810 */ /* 0x000fc80007ffe0ff */
[----:B------:R-:W-:-:S03]  /*0540*/  ISETP.LT.OR P0, PT, R18, R13, P0 ;  /* 0x0000000d1200720c */ /* 0x000fc60000701670 */
[----:B------:R-:W1:Y:S10]  /*0550*/  @P3 LDC R18, c[0x0][0x38c] ;  /* 0x0000e300ff123b82 */ /* 0x000e740000000800 */
[----:B------:R-:W2:Y:S01]  /*0560*/  @P0 LDC.64 R4, c[0x0][0x380] ;  /* 0x0000e000ff040b82 */ /* 0x000ea20000000a00 */
[----:B0-----:R-:W-:-:S05]  /*0570*/  @P3 IMAD.WIDE R14, R21, 0x4, R2 ;  /* 0x00000004150e3825 */ /* 0x001fca00078e0202 */
[----:B------:R0:W3:Y:S01]  /*0580*/  @P3 LDG.E R16, desc[UR8][R14.64] ;  /* 0x000000080e103981 */ /* 0x0000e2000c1e1900 */
[----:B-1----:R-:W-:-:S04]  /*0590*/  @P3 IMAD.IADD R13, R21, 0x1, R18 ;  /* 0x00000001150d3824 */ /* 0x002fc800078e0212 */
[C---:B------:R-:W-:Y:S01]  /*05a0*/  @P3 IMAD.WIDE R2, R13.reuse, 0x4, R2 ;  /* 0x000000040d023825 */ /* 0x040fe200078e0202 */
[----:B0-----:R-:W-:Y:S02]  /*05b0*/  @P3 MOV R14, R6 ;  /* 0x00000006000e3202 */ /* 0x001fe40000000f00 */
[-C--:B------:R-:W-:Y:S01]  /*05c0*/  @P3 MOV R15, R7.reuse ;  /* 0x00000007000f3202 */ /* 0x080fe20000000f00 */
[----:B------:R-:W-:Y:S01]  /*05d0*/  @P3 IMAD.IADD R21, R13, 0x1, R18 ;  /* 0x000000010d153824 */ /* 0x000fe200078e0212 */
[----:B------:R-:W-:Y:S01]  /*05e0*/  @P3 IADD3 R6, P4, PT, R6, 0x8, RZ ;  /* 0x0000000806063810 */ /* 0x000fe20007f9e0ff */
[----:B------:R-:W4:Y:S04]  /*05f0*/  @P3 LDG.E R2, desc[UR8][R2.64] ;  /* 0x0000000802023981 */ /* 0x000f28000c1e1900 */
[----:B------:R-:W3:Y:S01]  /*0600*/  @P3 LDG.E R13, desc[UR8][R14.64] ;  /* 0x000000080e0d3981 */ /* 0x000ee2000c1e1900 */
[----:B--2---:R-:W-:Y:S01]  /*0610*/  @P0 IMAD.WIDE R4, R21, 0x4, R4 ;  /* 0x0000000415040825 */ /* 0x004fe200078e0204 */
[----:B------:R-:W-:-:S02]  /*0620*/  @P3 IADD3.X R7, PT, PT, RZ, R7, RZ, P4, !PT ;  /* 0x00000007ff073210 */ /* 0x000fc400027fe4ff */
[----:B------:R-:W4:Y:S04]  /*0630*/  @P3 LDG.E R17, desc[UR8][R14.64+0x4] ;  /* 0x000004080e113981 */ /* 0x000f28000c1e1900 */
[----:B------:R-:W2:Y:S04]  /*0640*/  @P0 LDG.E R6, desc[UR8][R6.64] ;  /* 0x0000000806060981 */ /* 0x000ea8000c1e1900 */
[----:B------:R-:W2:Y:S01]  /*0650*/  @P0 LDG.E R5, desc[UR8][R4.64] ;  /* 0x0000000804050981 */ /* 0x000ea2000c1e1900 */
[----:B---3--:R-:W-:Y:S01]  /*0660*/  @P3 FADD R13, -R13, R16 ;  /* 0x000000100d0d3221 */ /* 0x008fe20000000100 */
[----:B----4-:R-:W-:-:S03]  /*0670*/  @P3 FADD R16, -R17, R2 ;  /* 0x0000000211103221 */ /* 0x010fc60000000100 */
[----:B------:R-:W-:-:S04]  /*0680*/  @P3 FFMA R13, R13, R13, R12 ;  /* 0x0000000d0d0d3223 */ /* 0x000fc8000000000c */
[----:B------:R-:W-:Y:S01]  /*0690*/  @P3 FFMA R12, R16, R16, R13 ;  /* 0x00000010100c3223 */ /* 0x000fe2000000000d */
[----:B--2---:R-:W-:-:S04]  /*06a0*/  @P0 FADD R13, -R6, R5 ;  /* 0x00000005060d0221 */ /* 0x004fc80000000100 */
[----:B------:R-:W-:-:S07]  /*06b0*/  @P0 FFMA R12, R13, R13, R12 ;  /* 0x0000000d0d0c0223 */ /* 0x000fce000000000c */
.L_x_2:
[----:B------:R-:W0:Y:S01]  /*06c0*/  LDCU UR6, c[0x0][0x390] ;  /* 0x00007200ff0677ac */ /* 0x000e220008000800 */
[CC--:B------:R-:W-:Y:S01]  /*06d0*/  FSETP.GEU.AND P0, PT, R12.reuse, R11.reuse, PT ;  /* 0x0000000b0c00720b */ /* 0x0c0fe20003f0e000 */
[----:B------:R-:W1:Y:S03]  /*06e0*/  LDCU UR7, c[0x0][0x388] ;  /* 0x00007100ff0777ac */ /* 0x000e660008000800 */
[C---:B------:R-:W-:Y:S02]  /*06f0*/  SEL R8, R9.reuse, R8, !P0 ;  /* 0x0000000809087207 */ /* 0x040fe40004000000 */
[----:B------:R-:W-:Y:S02]  /*0700*/  IADD3 R9, PT, PT, R9, 0x1, RZ ;  /* 0x0000000109097810 */ /* 0x000fe40007ffe0ff */
[----:B------:R-:W-:Y:S02]  /*0710*/  FSEL R11, R12, R11, !P0 ;  /* 0x0000000b0c0b7208 */ /* 0x000fe40004000000 */
[----:B0-----:R-:W-:Y:S01]  /*0720*/  ISETP.GE.AND P3, PT, R9, UR6, PT ;  /* 0x0000000609007c0c */ /* 0x001fe2000bf66270 */
[----:B-1----:R-:W-:-:S12]  /*0730*/  UIADD3 UR4, UPT, UPT, UR4, UR7, URZ ;  /* 0x0000000704047290 */ /* 0x002fd8000fffe0ff */
[----:B------:R-:W-:Y:S05]  /*0740*/  @!P3 BRA `(.L_x_5) ;  /* 0xfffffff800a0b947 */ /* 0x000fea000383ffff */
.L_x_1:
[----:B------:R-:W-:Y:S05]  /*0750*/  BSYNC.RECONVERGENT B0 ;  /* 0x0000000000007941 */ /* 0x000fea0003800200 */
.L_x_0:
[----:B------:R-:W-:Y:S05]  /*0760*/  @P1 EXIT ;  /* 0x000000000000194d */ /* 0x000fea0003800000 */
[----:B------:R-:W0:Y:S02]  /*0770*/  LDC.64 R2, c[0x0][0x398] ;  /* 0x0000e600ff027b82 */ /* 0x000e240000000a00 */
[----:B0-----:R-:W-:-:S05]  /*0780*/  IMAD.WIDE.U32 R2, R0, 0x4, R2 ;  /* 0x0000000400027825 */ /* 0x001fca00078e0002 */
[----:B------:R-:W-:Y:S01]  /*0790*/  STG.E desc[UR8][R2.64], R8 ;  /* 0x0000000802007986 */ /* 0x000fe2000c101908 */
[----:B------:R-:W-:Y:S05]  /*07a0*/  EXIT ;  /* 0x000000000000794d */ /* 0x000fea0003800000 */
.L_x_6:
[----:B------:R-:W-:-:S00]  /*07b0*/  BRA `(.L_x_6) ;  /* 0xfffffffc00fc7947 */ /* 0x000fc0000383ffff */
[----:B------:R-:W-:-:S00]  /*07c0*/  NOP ;  /* 0x0000000000007918 */ /* 0x000fc00000000000 */
        /* <DEDUP_REMOVED lines=11> */
.L_x_10:


//--------------------- .text._Z14invert_mappingPfS_ii --------------------------
	.section	.text._Z14invert_mappingPfS_ii,"ax",@progbits
	.align	128
.text._Z14invert_mappingPfS_ii:
        .type           _Z14invert_mappingPfS_ii,@function
        .size           _Z14invert_mappingPfS_ii,(.L_x_11 - _Z14invert_mappingPfS_ii)
        .other          _Z14invert_mappingPfS_ii,@"STO_CUDA_ENTRY STV_DEFAULT"
_Z14invert_mappingPfS_ii:
[----:B------:R-:W-:Y:S01]  /*0000*/  LDC R1, c[0x0][0x37c] ;  /* 0x0000df00ff017b82 */ /* 0x000fe20000000800 */
[----:B------:R-:W0:Y:S07]  /*0010*/  S2R R0, SR_TID.X ;  /* 0x0000000000007919 */ /* 0x000e2e0000002100 */
[----:B------:R-:W0:Y:S08]  /*0020*/  S2UR UR4, SR_CTAID.X ;  /* 0x00000000000479c3 */ /* 0x000e300000002500 */
[----:B------:R-:W0:Y:S08]  /*0030*/  LDC R9, c[0x0][0x360] ;  /* 0x0000d800ff097b82 */ /* 0x000e300000000800 */
[----:B------:R-:W1:Y:S01]  /*0040*/  LDC.64 R2, c[0x0][0x390] ;  /* 0x0000e400ff027b82 */ /* 0x000e620000000a00 */
[----:B0-----:R-:W-:Y:S01]  /*0050*/  IMAD R9, R9, UR4, R0 ;  /* 0x0000000409097c24 */ /* 0x001fe2000f8e0200 */
[----:B-1----:R-:W-:-:S04]  /*0060*/  ISETP.GT.AND P0, PT, R3, RZ, PT ;  /* 0x000000ff0300720c */ /* 0x002fc80003f04270 */
[----:B------:R-:W-:-:S13]  /*0070*/  ISETP.LT.AND P0, PT, R9, R2, P0 ;  /* 0x000000020900720c */ /* 0x000fda0000701270 */
[----:B------:R-:W-:Y:S05]  /*0080*/  @!P0 EXIT ;  /* 0x000000000000894d */ /* 0x000fea0003800000 */
[----:B------:R-:W0:Y:S01]  /*0090*/  LDC.64 R4, c[0x0][0x380] ;  /* 0x0000e000ff047b82 */ /* 0x000e220000000a00 */
[----:B------:R-:W-:Y:S01]  /*00a0*/  ISETP.GT.AND P1, PT, R3, 0x3, PT ;  /* 0x000000030300780c */ /* 0x000fe20003f24270 */
[----:B------:R-:W-:Y:S01]  /*00b0*/  IMAD R11, R9, R3, RZ ;  /* 0x00000003090b7224 */ /* 0x000fe200078e02ff */
[----:B------:R-:W1:Y:S01]  /*00c0*/  LDCU.64 UR4, c[0x0][0x358] ;  /* 0x00006b00ff0477ac */ /* 0x000e620008000a00 */
[----:B------:R-:W-:Y:S01]  /*00d0*/  PLOP3.LUT P0, PT, PT, PT, PT, 0x80, 0x8 ;  /* 0x000000000008781c */ /* 0x000fe20003f0f070 */
[----:B------:R-:W-:-:S03]  /*00e0*/  IMAD.MOV.U32 R0, RZ, RZ, RZ ;  /* 0x000000ffff007224 */ /* 0x000fc600078e00ff */
[----:B------:R-:W2:Y:S01]  /*00f0*/  LDC.64 R6, c[0x0][0x388] ;  /* 0x0000e200ff067b82 */ /* 0x000ea20000000a00 */
[----:B0-----:R-:W-:-:S04]  /*0100*/  IMAD.WIDE R4, R11, 0x4, R4 ;  /* 0x000000040b047825 */ /* 0x001fc800078e0204 */
[----:B------:R-:W-:Y:S01]  /*0110*/  IMAD.MOV.U32 R14, RZ, RZ, R4 ;  /* 0x000000ffff0e7224 */ /* 0x000fe200078e0004 */
[----:B------:R-:W-:Y:S01]  /*0120*/  MOV R15, R5 ;  /* 0x00000005000f7202 */ /* 0x000fe20000000f00 */
[----:B--2---:R-:W-:Y:S01]  /*0130*/  IMAD.WIDE R4, R9, 0x4, R6 ;  /* 0x0000000409047825 */ /* 0x004fe200078e0206 */
[----:B-1----:R-:W-:Y:S06]  /*0140*/  @!P1 BRA `(.L_x_7) ;  /* 0x0000000000549947 */ /* 0x002fec0003800000 */
[----:B------:R-:W-:Y:S02]  /*0150*/  PLOP3.LUT P0, PT, PT, PT, PT, 0x8, 0x80 ;  /* 0x000000000080781c */ /* 0x000fe40003f0e170 */
[----:B------:R-:W-:-:S11]  /*0160*/  IADD3 R23, PT, PT, R3, -0x3, RZ ;  /* 0xfffffffd03177810 */ /* 0x000fd60007ffe0ff */
.L_x_8:
[----:B------:R-:W-:Y:S01]  /*0170*/  IMAD.MOV.U32 R12, RZ, RZ, R14 ;  /* 0x000000ffff0c7224 */ /* 0x000fe200078e000e */
[----:B------:R-:W-:-:S05]  /*0180*/  MOV R13, R15 ;  /* 0x0000000f000d7202 */ /* 0x000fca0000000f00 */
[----:B------:R-:W2:Y:S01]  /*0190*/  LDG.E R15, desc[UR4][R12.64] ;  /* 0x000000040c0f7981 */ /* 0x000ea2000c1e1900 */
[----:B-1----:R-:W-:-:S03]  /*01a0*/  IMAD.WIDE R6, R2, 0x4, R4 ;  /* 0x0000000402067825 */ /* 0x002fc600078e0204 */
[----:B--2---:R0:W-:Y:S04]  /*01b0*/  STG.E desc[UR4][R4.64], R15 ;  /* 0x0000000f04007986 */ /* 0x0041e8000c101904 */
[----:B------:R-:W2:Y:S01]  /*01c0*/  LDG.E R17, desc[UR4][R12.64+0x4] ;  /* 0x000004040c117981 */ /* 0x000ea2000c1e1900 */
[----:B------:R-:W-:-:S03]  /*01d0*/  IMAD.WIDE R8, R2, 0x4, R6 ;  /* 0x0000000402087825 */ /* 0x000fc600078e0206 */
[----:B--2---:R1:W-:Y:S04]  /*01e0*/  STG.E desc[UR4][R6.64], R17 ;  /* 0x0000001106007986 */ /* 0x0043e8000c101904 */
[----:B------:R-:W2:Y:S01]  /*01f0*/  LDG.E R19, desc[UR4][R12.64+0x8] ;  /* 0x000008040c137981 */ /* 0x000ea2000c1e1900 */
[----:B------:R-:W-:-:S05]  /*0200*/  VIADD R0, R0, 0x4 ;  /* 0x0000000400007836 */ /* 0x000fca0000000000 */
[----:B------:R-:W-:Y:S01]  /*0210*/  ISETP.GE.AND P1, PT, R0, R23, PT ;  /* 0x000000170000720c */ /* 0x000fe20003f26270 */
[----:B--2---:R1:W-:Y:S04]  /*0220*/  STG.E desc[UR4][R8.64], R19 ;  /* 0x0000001308007986 */ /* 0x0043e8000c101904 */
[----:B------:R-:W2:Y:S01]  /*0230*/  LDG.E R21, desc[UR4][R12.64+0xc] ;  /* 0x00000c040c157981 */ /* 0x000ea2000c1e1900 */
[----:B------:R-:W-:Y:S01]  /*0240*/  IMAD.WIDE R10, R2, 0x4, R8 ;  /* 0x00000004020a7825 */ /* 0x000fe200078e0208 */
[----:B------:R-:W-:-:S04]  /*0250*/  IADD3 R14, P2, PT, R12, 0x10, RZ ;  /* 0x000000100c0e7810 */ /* 0x000fc80007f5e0ff */
[----:B0-----:R-:W-:Y:S01]  /*0260*/  IADD3.X R15, PT, PT, RZ, R13, RZ, P2, !PT ;  /* 0x0000000dff0f7210 */ /* 0x001fe200017fe4ff */
[----:B------:R-:W-:Y:S01]  /*0270*/  IMAD.WIDE R4, R2, 0x4, R10 ;  /* 0x0000000402047825 */ /* 0x000fe200078e020a */
[----:B--2---:R1:W-:Y:S01]  /*0280*/  STG.E desc[UR4][R10.64], R21 ;  /* 0x000000150a007986 */ /* 0x0043e2000c101904 */
[----:B------:R-:W-:Y:S06]  /*0290*/  @!P1 BRA `(.L_x_8) ;  /* 0xfffffffc00b49947 */ /* 0x000fec000383ffff */
.L_x_7:
[----:B-1----:R-:W-:-:S05]  /*02a0*/  IMAD.IADD R6, R3, 0x1, -R0 ;  /* 0x0000000103067824 */ /* 0x002fca00078e0a00 */
[----:B------:R-:W-:-:S13]  /*02b0*/  ISETP.GT.AND P1, PT, R6, 0x1, PT ;  /* 0x000000010600780c */ /* 0x000fda0003f24270 */
[----:B------:R-:W-:Y:S01]  /*02c0*/  @P1 MOV R8, R14 ;  /* 0x0000000e00081202 */ /* 0x000fe20000000f00 */
[----:B------:R-:W-:-:S05]  /*02d0*/  @P1 IMAD.MOV.U32 R9, RZ, RZ, R15 ;  /* 0x000000ffff091224 */ /* 0x000fca00078e000f */
[----:B------:R-:W2:Y:S01]  /*02e0*/  @P1 LDG.E R11, desc[UR4][R8.64] ;  /* 0x00000004080b1981 */ /* 0x000ea2000c1e1900 */
[----:B------:R-:W-:Y:S02]  /*02f0*/  @P1 PLOP3.LUT P0, PT, PT, PT, PT, 0x8, 0x80 ;  /* 0x000000000080181c */ /* 0x000fe40003f0e170 */
[----:B------:R-:W-:-:S04]  /*0300*/  @P1 IADD3 R0, PT, PT, R0, 0x2, RZ ;  /* 0x0000000200001810 */ /* 0x000fc80007ffe0ff */
[----:B------:R-:W-:Y:S01]  /*0310*/  ISETP.LT.OR P0, PT, R0, R3, P0 ;  /* 0x000000030000720c */ /* 0x000fe20000701670 */
[----:B--2---:R0:W-:Y:S04]  /*0320*/  @P1 STG.E desc[UR4][R4.64], R11 ;  /* 0x0000000b04001986 */ /* 0x0041e8000c101904 */
[----:B------:R1:W2:Y:S01]  /*0330*/  @P1 LDG.E R13, desc[UR4][R8.64+0x4] ;  /* 0x00000404080d1981 */ /* 0x0002a2000c1e1900 */
[----:B------:R-:W-:Y:S01]  /*0340*/  @P1 IADD3 R14, P2, PT, R14, 0x8, RZ ;  /* 0x000000080e0e1810 */ /* 0x000fe20007f5e0ff */
[----:B------:R-:W-:-:S04]  /*0350*/  @P1 IMAD.WIDE R6, R2, 0x4, R4 ;  /* 0x0000000402061825 */ /* 0x000fc800078e0204 */
[----:B------:R-:W-:Y:S01]  /*0360*/  @P1 IMAD.X R15, RZ, RZ, R15, P2 ;  /* 0x000000ffff0f1224 */ /* 0x000fe200010e060f */
[----:B-1----:R-:W-:-:S03]  /*0370*/  MOV R8, R14 ;  /* 0x0000000e00087202 */ /* 0x002fc60000000f00 */
[----:B------:R-:W-:Y:S01]  /*0380*/  IMAD.MOV.U32 R9, RZ, RZ, R15 ;  /* 0x000000ffff097224 */ /* 0x000fe200078e000f */
[----:B--2---:R0:W-:Y:S01]  /*0390*/  @P1 STG.E desc[UR4][R6.64], R13 ;  /* 0x0000000d06001986 */ /* 0x0041e2000c101904 */
[----:B------:R-:W-:Y:S05]  /*03a0*/  @!P0 EXIT ;  /* 0x000000000000894d */ /* 0x000fea0003800000 */
[----:B------:R-:W2:Y:S01]  /*03b0*/  LDG.E R9, desc[UR4][R8.64] ;  /* 0x0000000408097981 */ /* 0x000ea2000c1e1900 */
[----:B0-----:R-:W-:-:S05]  /*03c0*/  @P1 IMAD.WIDE R4, R2, 0x4, R6 ;  /* 0x0000000402041825 */ /* 0x001fca00078e0206 */
[----:B--2---:R-:W-:Y:S01]  /*03d0*/  STG.E desc[UR4][R4.64], R9 ;  /* 0x0000000904007986 */ /* 0x004fe2000c101904 */
[----:B------:R-:W-:Y:S05]  /*03e0*/  EXIT ;  /* 0x000000000000794d */ /* 0x000fea0003800000 */
.L_x_9:
        /* <DEDUP_REMOVED lines=9> */
.L_x_11:


//--------------------- .nv.shared.reserved.0     --------------------------
	.section	.nv.shared.reserved.0,"aw",@nobits
	.weak		__nv_reservedSMEM_offset_0_alias
	.size		__nv_reservedSMEM_offset_0_alias, 0, 64
	.other		__nv_reservedSMEM_offset_0_alias,@"STO_CUDA_RESERVED_SHARED STV_DEFAULT"
__nv_reservedSMEM_offset_0_alias:
	.zero		0
	.zero		64


//--------------------- .nv.constant0._Z11kmeansPointPfiiiPiS_S_S0_ --------------------------
	.section	.nv.constant0._Z11kmeansPointPfiiiPiS_S_S0_,"a",@progbits
	.sectionflags	@""
	.align	4
.nv.constant0._Z11kmeansPointPfiiiPiS_S_S0_:
	.zero		952


//--------------------- .nv.constant0._Z14invert_mappingPfS_ii --------------------------
	.section	.nv.constant0._Z14invert_mappingPfS_ii,"a",@progbits
	.sectionflags	@""
	.align	4
.nv.constant0._Z14invert_mappingPfS_ii:
	.zero		920


//--------------------- SYMBOLS --------------------------

	.type		.nv.reservedSmem.offset0,@object
	.size		.nv.reservedSmem.offset0,0x4
